//
// Generated by NVIDIA NVVM Compiler
//
// Compiler Build ID: CL-36424714
// Cuda compilation tools, release 13.0, V13.0.88
// Based on NVVM 20.0.0
//

.version 9.0
.target sm_100
.address_size 64

	// .globl	_Z6VecAddPKiPiS1_i

.visible .entry _Z6VecAddPKiPiS1_i(
	.param .u64 .ptr .align 1 _Z6VecAddPKiPiS1_i_param_0,
	.param .u64 .ptr .align 1 _Z6VecAddPKiPiS1_i_param_1,
	.param .u64 .ptr .align 1 _Z6VecAddPKiPiS1_i_param_2,
	.param .u32 _Z6VecAddPKiPiS1_i_param_3
)
{
	.reg .pred 	%p<2>;
	.reg .b32 	%r<9>;
	.reg .b64 	%rd<11>;

	ld.param.u64 	%rd1, [_Z6VecAddPKiPiS1_i_param_0];
	ld.param.u64 	%rd2, [_Z6VecAddPKiPiS1_i_param_1];
	ld.param.u64 	%rd3, [_Z6VecAddPKiPiS1_i_param_2];
	ld.param.u32 	%r2, [_Z6VecAddPKiPiS1_i_param_3];
	mov.u32 	%r3, %tid.x;
	mov.u32 	%r4, %ctaid.x;
	mov.u32 	%r5, %ntid.x;
	mad.lo.s32 	%r1, %r4, %r5, %r3;
	setp.ge.s32 	%p1, %r1, %r2;
	@%p1 bra 	$L__BB0_2;
	cvta.to.global.u64 	%rd4, %rd1;
	cvta.to.global.u64 	%rd5, %rd2;
	cvta.to.global.u64 	%rd6, %rd3;
	mul.wide.s32 	%rd7, %r1, 4;
	add.s64 	%rd8, %rd4, %rd7;
	ld.global.u32 	%r6, [%rd8];
	add.s64 	%rd9, %rd5, %rd7;
	ld.global.u32 	%r7, [%rd9];
	add.s32 	%r8, %r7, %r6;
	add.s64 	%rd10, %rd6, %rd7;
	st.global.u32 	[%rd10], %r8;
$L__BB0_2:
	ret;

}


// ===== COMPILED SASS (sm_100) =====

	.target	sm_100

	.elftype	@"ET_EXEC"


//--------------------- .note.nv.tkinfo           --------------------------
	.section	.note.nv.tkinfo,"",@"SHT_NOTE"
	.sectionflags	@"SHF_NOTE_NV_TKINFO"
	.tkinfo
        /*0018*/ 	.word	0x00000002
        /*0030*/ 	.string	""
        /*0030*/ 	.string	"ptxas"
        /*0030*/ 	.string	"Cuda compilation tools, release 13.0, V13.0.88"
        /*0030*/ 	.string	"Build cuda_13.0.r13.0/compiler.36424714_0"
        /*0030*/ 	.string	"-arch sm_100 -m 64 "



//--------------------- .note.nv.cuinfo           --------------------------
	.section	.note.nv.cuinfo,"",@"SHT_NOTE"
	.sectionflags	@"SHF_NOTE_NV_CUINFO"
        /*0018*/ 	.short	0x0002
        /*001a*/ 	.short	0x0064
        /*001c*/ 	.short	0x0082
	.zero		2


//--------------------- .nv.info                  --------------------------
	.section	.nv.info,"",@"SHT_CUDA_INFO"
	.align	4


	//----- nvinfo : EIATTR_REGCOUNT
	.align		4
        /*0000*/ 	.byte	0x04, 0x2f
        /*0002*/ 	.short	(.L_1 - .L_0)
	.align		4
.L_0:
        /*0004*/ 	.word	index@(_Z6VecAddPKiPiS1_i)
        /*0008*/ 	.word	0x0000000c


	//----- nvinfo : EIATTR_FRAME_SIZE
	.align		4
.L_1:
        /*000c*/ 	.byte	0x04, 0x11
        /*000e*/ 	.short	(.L_3 - .L_2)
	.align		4
.L_2:
        /*0010*/ 	.word	index@(_Z6VecAddPKiPiS1_i)
        /*0014*/ 	.word	0x00000000


	//----- nvinfo : EIATTR_MIN_STACK_SIZE
	.align		4
.L_3:
        /*0018*/ 	.byte	0x04, 0x12
        /*001a*/ 	.short	(.L_5 - .L_4)
	.align		4
.L_4:
        /*001c*/ 	.word	index@(_Z6VecAddPKiPiS1_i)
        /*0020*/ 	.word	0x00000000
.L_5:


//--------------------- .nv.compat                --------------------------
	.section	.nv.compat,"",@"SHT_CUDA_COMPAT_INFO"
	.align	4
        /*0000*/ 	.byte	0x02, 0x09, 0x00, 0x00, 0x02, 0x02, 0x01, 0x00, 0x02, 0x05, 0x05, 0x00, 0x03, 0x07, 0x01, 0x01
        /*0010*/ 	.byte	0x02, 0x03, 0x00, 0x00, 0x02, 0x06, 0x01, 0x00, 0x04, 0x0b, 0x08, 0x00, 0x09, 0x00, 0x00, 0x00
        /*0020*/ 	.byte	0x00, 0x00, 0x00, 0x00


//--------------------- .nv.info._Z6VecAddPKiPiS1_i --------------------------
	.section	.nv.info._Z6VecAddPKiPiS1_i,"",@"SHT_CUDA_INFO"
	.sectionflags	@""
	.align	4


	//----- nvinfo : EIATTR_CUDA_API_VERSION
	.align		4
        /*0000*/ 	.byte	0x04, 0x37
        /*0002*/ 	.short	(.L_7 - .L_6)
.L_6:
        /*0004*/ 	.word	0x00000082


	//----- nvinfo : EIATTR_KPARAM_INFO
	.align		4
.L_7:
        /*0008*/ 	.byte	0x04, 0x17
        /*000a*/ 	.short	(.L_9 - .L_8)
.L_8:
        /*000c*/ 	.word	0x00000000
        /*0010*/ 	.short	0x0003
        /*0012*/ 	.short	0x0018
        /*0014*/ 	.byte	0x00, 0xf0, 0x11, 0x00


	//----- nvinfo : EIATTR_KPARAM_INFO
	.align		4
.L_9:
        /*0018*/ 	.byte	0x04, 0x17
        /*001a*/ 	.short	(.L_11 - .L_10)
.L_10:
        /*001c*/ 	.word	0x00000000
        /*0020*/ 	.short	0x0002
        /*0022*/ 	.short	0x0010
        /*0024*/ 	.byte	0x00, 0xf5, 0x21, 0x00


	//----- nvinfo : EIATTR_KPARAM_INFO
	.align		4
.L_11:
        /*0028*/ 	.byte	0x04, 0x17
        /*002a*/ 	.short	(.L_13 - .L_12)
.L_12:
        /*002c*/ 	.word	0x00000000
        /*0030*/ 	.short	0x0001
        /*0032*/ 	.short	0x0008
        /*0034*/ 	.byte	0x00, 0xf5, 0x21, 0x00


	//----- nvinfo : EIATTR_KPARAM_INFO
	.align		4
.L_13:
        /*0038*/ 	.byte	0x04, 0x17
        /*003a*/ 	.short	(.L_15 - .L_14)
.L_14:
        /*003c*/ 	.word	0x00000000
        /*0040*/ 	.short	0x0000
        /*0042*/ 	.short	0x0000
        /*0044*/ 	.byte	0x00, 0xf5, 0x21, 0x00


	//----- nvinfo : EIATTR_SPARSE_MMA_MASK
	.align		4
.L_15:
        /*0048*/ 	.byte	0x03, 0x50
        /*004a*/ 	.short	0x0000


	//----- nvinfo : EIATTR_MAXREG_COUNT
	.align		4
        /*004c*/ 	.byte	0x03, 0x1b
        /*004e*/ 	.short	0x00ff


	//----- nvinfo : EIATTR_MERCURY_ISA_VERSION
	.align		4
        /*0050*/ 	.byte	0x03, 0x5f
        /*0052*/ 	.short	0x0101


	//----- nvinfo : EIATTR_VRC_CTA_INIT_COUNT
	.align		4
        /*0054*/ 	.byte	0x02, 0x4a
	.zero		1
	.zero		1


	//----- nvinfo : EIATTR_EXIT_INSTR_OFFSETS
	.align		4
        /*0058*/ 	.byte	0x04, 0x1c
        /*005a*/ 	.short	(.L_17 - .L_16)


	//   ....[0]....
.L_16:
        /*005c*/ 	.word	0x00000070


	//   ....[1]....
        /*0060*/ 	.word	0x00000130


	//----- nvinfo : EIATTR_CBANK_PARAM_SIZE
	.align		4
.L_17:
        /*0064*/ 	.byte	0x03, 0x19
        /*0066*/ 	.short	0x001c


	//----- nvinfo : EIATTR_PARAM_CBANK
	.align		4
        /*0068*/ 	.byte	0x04, 0x0a
        /*006a*/ 	.short	(.L_19 - .L_18)
	.align		4
.L_18:
        /*006c*/ 	.word	index@(.nv.constant0._Z6VecAddPKiPiS1_i)
        /*0070*/ 	.short	0x0380
        /*0072*/ 	.short	0x001c


	//----- nvinfo : EIATTR_SW_WAR
	.align		4
.L_19:
        /*0074*/ 	.byte	0x04, 0x36
        /*0076*/ 	.short	(.L_21 - .L_20)
.L_20:
        /*0078*/ 	.word	0x00000008
.L_21:


//--------------------- .nv.callgraph             --------------------------
	.section	.nv.callgraph,"",@"SHT_CUDA_CALLGRAPH"
	.align	4
	.sectionentsize	8
	.align		4
        /*0000*/ 	.word	0x00000000
	.align		4
        /*0004*/ 	.word	0xffffffff
	.align		4
        /*0008*/ 	.word	0x00000000
	.align		4
        /*000c*/ 	.word	0xfffffffe
	.align		4
        /*0010*/ 	.word	0x00000000
	.align		4
        /*0014*/ 	.word	0xfffffffd
	.align		4
        /*0018*/ 	.word	0x00000000
	.align		4
        /*001c*/ 	.word	0xfffffffc


//--------------------- .text._Z6VecAddPKiPiS1_i  --------------------------
	.section	.text._Z6VecAddPKiPiS1_i,"ax",@progbits
	.align	128
        .global         _Z6VecAddPKiPiS1_i
        .type           _Z6VecAddPKiPiS1_i,@function
        .size           _Z6VecAddPKiPiS1_i,(.L_x_1 - _Z6VecAddPKiPiS1_i)
        .other          _Z6VecAddPKiPiS1_i,@"STO_CUDA_ENTRY STV_DEFAULT"
_Z6VecAddPKiPiS1_i:
.text._Z6VecAddPKiPiS1_i:
[----:B------:R-:W-:Y:S01]  /*0000*/  LDC R1, c[0x0][0x37c] ;  /* 0x0000df00ff017b82 */ /* 0x000fe20000000800 */
[----:B------:R-:W0:Y:S07]  /*0010*/  S2R R9, SR_TID.X ;  /* 0x0000000000097919 */ /* 0x000e2e0000002100 */
[----:B------:R-:W0:Y:S01]  /*0020*/  S2UR UR4, SR_CTAID.X ;  /* 0x00000000000479c3 */ /* 0x000e220000002500 */
[----:B------:R-:W1:Y:S07]  /*0030*/  LDCU UR5, c[0x0][0x398] ;  /* 0x00007300ff0577ac */ /* 0x000e6e0008000800 */
[----:B------:R-:W0:Y:S02]  /*0040*/  LDC R0, c[0x0][0x360] ;  /* 0x0000d800ff007b82 */ /* 0x000e240000000800 */
[----:B0-----:R-:W-:-:S05]  /*0050*/  IMAD R9, R0, UR4, R9 ;  /* 0x0000000400097c24 */ /* 0x001fca000f8e0209 */
[----:B-1----:R-:W-:-:S13]  /*0060*/  ISETP.GE.AND P0, PT, R9, UR5, PT ;  /* 0x0000000509007c0c */ /* 0x002fda000bf06270 */
[----:B------:R-:W-:Y:S05]  /*0070*/  @P0 EXIT ;  /* 0x000000000000094d */ /* 0x000fea0003800000 */
[----:B------:R-:W0:Y:S01]  /*0080*/  LDC.64 R2, c[0x0][0x380] ;  /* 0x0000e000ff027b82 */ /* 0x000e220000000a00 */
[----:B------:R-:W1:Y:S07]  /*0090*/  LDCU.64 UR4, c[0x0][0x358] ;  /* 0x00006b00ff0477ac */ /* 0x000e6e0008000a00 */
[----:B------:R-:W2:Y:S08]  /*00a0*/  LDC.64 R4, c[0x0][0x388] ;  /* 0x0000e200ff047b82 */ /* 0x000eb00000000a00 */
[----:B------:R-:W3:Y:S01]  /*00b0*/  LDC.64 R6, c[0x0][0x390] ;  /* 0x0000e400ff067b82 */ /* 0x000ee20000000a00 */
[----:B0-----:R-:W-:-:S06]  /*00c0*/  IMAD.WIDE R2, R9, 0x4, R2 ;  /* 0x0000000409027825 */ /* 0x001fcc00078e0202 */
[----:B-1----:R-:W4:Y:S01]  /*00d0*/  LDG.E R2, desc[UR4][R2.64] ;  /* 0x0000000402027981 */ /* 0x002f22000c1e1900 */
[----:B--2---:R-:W-:-:S06]  /*00e0*/  IMAD.WIDE R4, R9, 0x4, R4 ;  /* 0x0000000409047825 */ /* 0x004fcc00078e0204 */
[----:B------:R-:W4:Y:S01]  /*00f0*/  LDG.E R5, desc[UR4][R4.64] ;  /* 0x0000000404057981 */ /* 0x000f22000c1e1900 */
[----:B---3--:R-:W-:Y:S01]  /*0100*/  IMAD.WIDE R6, R9, 0x4, R6 ;  /* 0x0000000409067825 */ /* 0x008fe200078e0206 */
[----:B----4-:R-:W-:-:S05]  /*0110*/  IADD3 R9, PT, PT, R2, R5, RZ ;  /* 0x0000000502097210 */ /* 0x010fca0007ffe0ff */
[----:B------:R-:W-:Y:S01]  /*0120*/  STG.E desc[UR4][R6.64], R9 ;  /* 0x0000000906007986 */ /* 0x000fe2000c101904 */
[----:B------:R-:W-:Y:S05]  /*0130*/  EXIT ;  /* 0x000000000000794d */ /* 0x000fea0003800000 */
.L_x_0:
[----:B------:R-:W-:-:S00]  /*0140*/  BRA `(.L_x_0) ;  /* 0xfffffffc00fc7947 */ /* 0x000fc0000383ffff */
[----:B------:R-:W-:-:S00]  /*0150*/  NOP ;  /* 0x0000000000007918 */ /* 0x000fc00000000000 */
        /* <DEDUP_REMOVED lines=10> */
.L_x_1:


//--------------------- .nv.shared.reserved.0     --------------------------
	.section	.nv.shared.reserved.0,"aw",@nobits
	.weak		__nv_reservedSMEM_offset_0_alias
	.size		__nv_reservedSMEM_offset_0_alias, 0, 64
	.other		__nv_reservedSMEM_offset_0_alias,@"STO_CUDA_RESERVED_SHARED STV_DEFAULT"
__nv_reservedSMEM_offset_0_alias:
	.zero		0
	.zero		64


//--------------------- .nv.constant0._Z6VecAddPKiPiS1_i --------------------------
	.section	.nv.constant0._Z6VecAddPKiPiS1_i,"a",@progbits
	.sectionflags	@""
	.align	4
.nv.constant0._Z6VecAddPKiPiS1_i:
	.zero		924


//--------------------- SYMBOLS --------------------------

	.type		.nv.reservedSmem.offset0,@object
	.size		.nv.reservedSmem.offset0,0x4
